//
// Generated by NVIDIA NVVM Compiler
//
// Compiler Build ID: CL-36424714
// Cuda compilation tools, release 13.0, V13.0.88
// Based on NVVM 20.0.0
//

.version 9.0
.target sm_100
.address_size 64

	// .globl	_Z3dotILi128EEvPfS0_S0_i
// _ZZ16block_reduce_sumILi128EEffE6shared has been demoted
// _ZZ16block_reduce_sumILi32EEffE6shared has been demoted

.visible .entry _Z3dotILi128EEvPfS0_S0_i(
	.param .u64 .ptr .align 1 _Z3dotILi128EEvPfS0_S0_i_param_0,
	.param .u64 .ptr .align 1 _Z3dotILi128EEvPfS0_S0_i_param_1,
	.param .u64 .ptr .align 1 _Z3dotILi128EEvPfS0_S0_i_param_2,
	.param .u32 _Z3dotILi128EEvPfS0_S0_i_param_3
)
{
	.reg .pred 	%p<12>;
	.reg .b32 	%r<27>;
	.reg .b32 	%f<26>;
	.reg .b64 	%rd<10>;
	// demoted variable
	.shared .align 4 .b8 _ZZ16block_reduce_sumILi128EEffE6shared[16];
	ld.param.u64 	%rd1, [_Z3dotILi128EEvPfS0_S0_i_param_0];
	ld.param.u64 	%rd2, [_Z3dotILi128EEvPfS0_S0_i_param_1];
	ld.param.u64 	%rd3, [_Z3dotILi128EEvPfS0_S0_i_param_2];
	ld.param.u32 	%r4, [_Z3dotILi128EEvPfS0_S0_i_param_3];
	mov.u32 	%r1, %tid.x;
	mov.u32 	%r5, %ctaid.x;
	shl.b32 	%r6, %r5, 7;
	add.s32 	%r2, %r6, %r1;
	setp.ge.s32 	%p1, %r2, %r4;
	mov.f32 	%f24, 0f00000000;
	@%p1 bra 	$L__BB0_2;
	cvta.to.global.u64 	%rd4, %rd1;
	cvta.to.global.u64 	%rd5, %rd2;
	mul.wide.s32 	%rd6, %r2, 4;
	add.s64 	%rd7, %rd4, %rd6;
	ld.global.f32 	%f8, [%rd7];
	add.s64 	%rd8, %rd5, %rd6;
	ld.global.f32 	%f9, [%rd8];
	mul.f32 	%f24, %f8, %f9;
$L__BB0_2:
	and.b32  	%r3, %r1, 31;
	mov.b32 	%r7, %f24;
	shfl.sync.bfly.b32	%r8|%p2, %r7, 16, 31, -1;
	mov.b32 	%f10, %r8;
	add.f32 	%f11, %f24, %f10;
	mov.b32 	%r9, %f11;
	shfl.sync.bfly.b32	%r10|%p3, %r9, 8, 31, -1;
	mov.b32 	%f12, %r10;
	add.f32 	%f13, %f11, %f12;
	mov.b32 	%r11, %f13;
	shfl.sync.bfly.b32	%r12|%p4, %r11, 4, 31, -1;
	mov.b32 	%f14, %r12;
	add.f32 	%f15, %f13, %f14;
	mov.b32 	%r13, %f15;
	shfl.sync.bfly.b32	%r14|%p5, %r13, 2, 31, -1;
	mov.b32 	%f16, %r14;
	add.f32 	%f17, %f15, %f16;
	mov.b32 	%r15, %f17;
	shfl.sync.bfly.b32	%r16|%p6, %r15, 1, 31, -1;
	mov.b32 	%f18, %r16;
	add.f32 	%f3, %f17, %f18;
	setp.ne.s32 	%p7, %r3, 0;
	@%p7 bra 	$L__BB0_4;
	shr.u32 	%r17, %r1, 3;
	mov.u32 	%r18, _ZZ16block_reduce_sumILi128EEffE6shared;
	add.s32 	%r19, %r18, %r17;
	st.shared.f32 	[%r19], %f3;
$L__BB0_4:
	bar.sync 	0;
	setp.gt.u32 	%p8, %r3, 3;
	mov.f32 	%f25, 0f00000000;
	@%p8 bra 	$L__BB0_6;
	shl.b32 	%r20, %r3, 2;
	mov.u32 	%r21, _ZZ16block_reduce_sumILi128EEffE6shared;
	add.s32 	%r22, %r21, %r20;
	ld.shared.f32 	%f25, [%r22];
$L__BB0_6:
	mov.b32 	%r23, %f25;
	shfl.sync.bfly.b32	%r24|%p9, %r23, 2, 31, -1;
	mov.b32 	%f20, %r24;
	add.f32 	%f21, %f25, %f20;
	mov.b32 	%r25, %f21;
	shfl.sync.bfly.b32	%r26|%p10, %r25, 1, 31, -1;
	mov.b32 	%f22, %r26;
	add.f32 	%f6, %f21, %f22;
	setp.ne.s32 	%p11, %r1, 0;
	@%p11 bra 	$L__BB0_8;
	cvta.to.global.u64 	%rd9, %rd3;
	atom.global.add.f32 	%f23, [%rd9], %f6;
$L__BB0_8:
	ret;

}
	// .globl	_Z8dot_vec4ILi32EEvPfS0_S0_i
.visible .entry _Z8dot_vec4ILi32EEvPfS0_S0_i(
	.param .u64 .ptr .align 1 _Z8dot_vec4ILi32EEvPfS0_S0_i_param_0,
	.param .u64 .ptr .align 1 _Z8dot_vec4ILi32EEvPfS0_S0_i_param_1,
	.param .u64 .ptr .align 1 _Z8dot_vec4ILi32EEvPfS0_S0_i_param_2,
	.param .u32 _Z8dot_vec4ILi32EEvPfS0_S0_i_param_3
)
{
	.reg .pred 	%p<9>;
	.reg .b32 	%r<21>;
	.reg .b32 	%f<28>;
	.reg .b64 	%rd<10>;
	// demoted variable
	.shared .align 4 .b8 _ZZ16block_reduce_sumILi32EEffE6shared[4];
	ld.param.u64 	%rd4, [_Z8dot_vec4ILi32EEvPfS0_S0_i_param_0];
	ld.param.u64 	%rd5, [_Z8dot_vec4ILi32EEvPfS0_S0_i_param_1];
	ld.param.u64 	%rd3, [_Z8dot_vec4ILi32EEvPfS0_S0_i_param_2];
	ld.param.u32 	%r2, [_Z8dot_vec4ILi32EEvPfS0_S0_i_param_3];
	cvta.to.global.u64 	%rd6, %rd5;
	cvta.to.global.u64 	%rd7, %rd4;
	mov.u32 	%r1, %tid.x;
	mov.u32 	%r3, %ctaid.x;
	shl.b32 	%r4, %r3, 7;
	shl.b32 	%r5, %r1, 2;
	add.s32 	%r6, %r4, %r5;
	mul.wide.s32 	%rd8, %r6, 4;
	add.s64 	%rd1, %rd7, %rd8;
	add.s64 	%rd2, %rd6, %rd8;
	setp.ge.s32 	%p1, %r6, %r2;
	mov.f32 	%f27, 0f00000000;
	@%p1 bra 	$L__BB1_2;
	ld.global.v4.f32 	{%f5, %f6, %f7, %f8}, [%rd2];
	ld.global.v4.f32 	{%f9, %f10, %f11, %f12}, [%rd1];
	mul.f32 	%f13, %f5, %f9;
	fma.rn.f32 	%f14, %f6, %f10, %f13;
	fma.rn.f32 	%f15, %f7, %f11, %f14;
	fma.rn.f32 	%f27, %f8, %f12, %f15;
$L__BB1_2:
	and.b32  	%r7, %r1, 31;
	mov.b32 	%r8, %f27;
	shfl.sync.bfly.b32	%r9|%p2, %r8, 16, 31, -1;
	mov.b32 	%f16, %r9;
	add.f32 	%f17, %f27, %f16;
	mov.b32 	%r10, %f17;
	shfl.sync.bfly.b32	%r11|%p3, %r10, 8, 31, -1;
	mov.b32 	%f18, %r11;
	add.f32 	%f19, %f17, %f18;
	mov.b32 	%r12, %f19;
	shfl.sync.bfly.b32	%r13|%p4, %r12, 4, 31, -1;
	mov.b32 	%f20, %r13;
	add.f32 	%f21, %f19, %f20;
	mov.b32 	%r14, %f21;
	shfl.sync.bfly.b32	%r15|%p5, %r14, 2, 31, -1;
	mov.b32 	%f22, %r15;
	add.f32 	%f23, %f21, %f22;
	mov.b32 	%r16, %f23;
	shfl.sync.bfly.b32	%r17|%p6, %r16, 1, 31, -1;
	mov.b32 	%f24, %r17;
	add.f32 	%f3, %f23, %f24;
	setp.ne.s32 	%p7, %r7, 0;
	@%p7 bra 	$L__BB1_4;
	shr.u32 	%r18, %r1, 3;
	mov.u32 	%r19, _ZZ16block_reduce_sumILi32EEffE6shared;
	add.s32 	%r20, %r19, %r18;
	st.shared.f32 	[%r20], %f3;
$L__BB1_4:
	bar.sync 	0;
	setp.ne.s32 	%p8, %r1, 0;
	@%p8 bra 	$L__BB1_6;
	ld.shared.f32 	%f25, [_ZZ16block_reduce_sumILi32EEffE6shared];
	cvta.to.global.u64 	%rd9, %rd3;
	atom.global.add.f32 	%f26, [%rd9], %f25;
$L__BB1_6:
	ret;

}


// ===== COMPILED SASS (sm_100) =====

	.target	sm_100

	.elftype	@"ET_EXEC"


//--------------------- .note.nv.tkinfo           --------------------------
	.section	.note.nv.tkinfo,"",@"SHT_NOTE"
	.sectionflags	@"SHF_NOTE_NV_TKINFO"
	.tkinfo
        /*0018*/ 	.word	0x00000002
        /*0030*/ 	.string	""
        /*0030*/ 	.string	"ptxas"
        /*0030*/ 	.string	"Cuda compilation tools, release 13.0, V13.0.88"
        /*0030*/ 	.string	"Build cuda_13.0.r13.0/compiler.36424714_0"
        /*0030*/ 	.string	"-arch sm_100 -m 64 "



//--------------------- .note.nv.cuinfo           --------------------------
	.section	.note.nv.cuinfo,"",@"SHT_NOTE"
	.sectionflags	@"SHF_NOTE_NV_CUINFO"
        /*0018*/ 	.short	0x0002
        /*001a*/ 	.short	0x0064
        /*001c*/ 	.short	0x0082
	.zero		2


//--------------------- .nv.info                  --------------------------
	.section	.nv.info,"",@"SHT_CUDA_INFO"
	.align	4


	//----- nvinfo : EIATTR_REGCOUNT
	.align		4
        /*0000*/ 	.byte	0x04, 0x2f
        /*0002*/ 	.short	(.L_1 - .L_0)
	.align		4
.L_0:
        /*0004*/ 	.word	index@(_Z3dotILi128EEvPfS0_S0_i)
        /*0008*/ 	.word	0x0000000e


	//----- nvinfo : EIATTR_FRAME_SIZE
	.align		4
.L_1:
        /*000c*/ 	.byte	0x04, 0x11
        /*000e*/ 	.short	(.L_3 - .L_2)
	.align		4
.L_2:
        /*0010*/ 	.word	index@(_Z3dotILi128EEvPfS0_S0_i)
        /*0014*/ 	.word	0x00000000


	//----- nvinfo : EIATTR_REGCOUNT
	.align		4
.L_3:
        /*0018*/ 	.byte	0x04, 0x2f
        /*001a*/ 	.short	(.L_5 - .L_4)
	.align		4
.L_4:
        /*001c*/ 	.word	index@(_Z8dot_vec4ILi32EEvPfS0_S0_i)
        /*0020*/ 	.word	0x0000000e


	//----- nvinfo : EIATTR_FRAME_SIZE
	.align		4
.L_5:
        /*0024*/ 	.byte	0x04, 0x11
        /*0026*/ 	.short	(.L_7 - .L_6)
	.align		4
.L_6:
        /*0028*/ 	.word	index@(_Z8dot_vec4ILi32EEvPfS0_S0_i)
        /*002c*/ 	.word	0x00000000


	//----- nvinfo : EIATTR_MIN_STACK_SIZE
	.align		4
.L_7:
        /*0030*/ 	.byte	0x04, 0x12
        /*0032*/ 	.short	(.L_9 - .L_8)
	.align		4
.L_8:
        /*0034*/ 	.word	index@(_Z8dot_vec4ILi32EEvPfS0_S0_i)
        /*0038*/ 	.word	0x00000000


	//----- nvinfo : EIATTR_MIN_STACK_SIZE
	.align		4
.L_9:
        /*003c*/ 	.byte	0x04, 0x12
        /*003e*/ 	.short	(.L_11 - .L_10)
	.align		4
.L_10:
        /*0040*/ 	.word	index@(_Z3dotILi128EEvPfS0_S0_i)
        /*0044*/ 	.word	0x00000000
.L_11:


//--------------------- .nv.compat                --------------------------
	.section	.nv.compat,"",@"SHT_CUDA_COMPAT_INFO"
	.align	4
        /*0000*/ 	.byte	0x02, 0x09, 0x00, 0x00, 0x02, 0x02, 0x01, 0x00, 0x02, 0x05, 0x05, 0x00, 0x03, 0x07, 0x01, 0x01
        /*0010*/ 	.byte	0x02, 0x03, 0x00, 0x00, 0x02, 0x06, 0x01, 0x00, 0x04, 0x0b, 0x08, 0x00, 0x09, 0x00, 0x00, 0x00
        /*0020*/ 	.byte	0x00, 0x00, 0x00, 0x00


//--------------------- .nv.info._Z8dot_vec4ILi32EEvPfS0_S0_i --------------------------
	.section	.nv.info._Z8dot_vec4ILi32EEvPfS0_S0_i,"",@"SHT_CUDA_INFO"
	.sectionflags	@""
	.align	4


	//----- nvinfo : EIATTR_CUDA_API_VERSION
	.align		4
        /*0000*/ 	.byte	0x04, 0x37
        /*0002*/ 	.short	(.L_13 - .L_12)
.L_12:
        /*0004*/ 	.word	0x00000082


	//----- nvinfo : EIATTR_KPARAM_INFO
	.align		4
.L_13:
        /*0008*/ 	.byte	0x04, 0x17
        /*000a*/ 	.short	(.L_15 - .L_14)
.L_14:
        /*000c*/ 	.word	0x00000000
        /*0010*/ 	.short	0x0003
        /*0012*/ 	.short	0x0018
        /*0014*/ 	.byte	0x00, 0xf0, 0x11, 0x00


	//----- nvinfo : EIATTR_KPARAM_INFO
	.align		4
.L_15:
        /*0018*/ 	.byte	0x04, 0x17
        /*001a*/ 	.short	(.L_17 - .L_16)
.L_16:
        /*001c*/ 	.word	0x00000000
        /*0020*/ 	.short	0x0002
        /*0022*/ 	.short	0x0010
        /*0024*/ 	.byte	0x00, 0xf5, 0x21, 0x00


	//----- nvinfo : EIATTR_KPARAM_INFO
	.align		4
.L_17:
        /*0028*/ 	.byte	0x04, 0x17
        /*002a*/ 	.short	(.L_19 - .L_18)
.L_18:
        /*002c*/ 	.word	0x00000000
        /*0030*/ 	.short	0x0001
        /*0032*/ 	.short	0x0008
        /*0034*/ 	.byte	0x00, 0xf5, 0x21, 0x00


	//----- nvinfo : EIATTR_KPARAM_INFO
	.align		4
.L_19:
        /*0038*/ 	.byte	0x04, 0x17
        /*003a*/ 	.short	(.L_21 - .L_20)
.L_20:
        /*003c*/ 	.word	0x00000000
        /*0040*/ 	.short	0x0000
        /*0042*/ 	.short	0x0000
        /*0044*/ 	.byte	0x00, 0xf5, 0x21, 0x00


	//----- nvinfo : EIATTR_SPARSE_MMA_MASK
	.align		4
.L_21:
        /*0048*/ 	.byte	0x03, 0x50
        /*004a*/ 	.short	0x0000


	//----- nvinfo : EIATTR_MAXREG_COUNT
	.align		4
        /*004c*/ 	.byte	0x03, 0x1b
        /*004e*/ 	.short	0x00ff


	//----- nvinfo : EIATTR_NUM_BARRIERS
	.align		4
        /*0050*/ 	.byte	0x02, 0x4c
        /*0052*/ 	.byte	0x01
	.zero		1


	//----- nvinfo : EIATTR_MERCURY_ISA_VERSION
	.align		4
        /*0054*/ 	.byte	0x03, 0x5f
        /*0056*/ 	.short	0x0101


	//----- nvinfo : EIATTR_COOP_GROUP_MASK_REGIDS
	.align		4
        /*0058*/ 	.byte	0x04, 0x29
        /*005a*/ 	.short	(.L_23 - .L_22)


	//   ....[0]....
.L_22:
        /*005c*/ 	.word	0xffffffff


	//   ....[1]....
        /*0060*/ 	.word	0xffffffff


	//   ....[2]....
        /*0064*/ 	.word	0xffffffff


	//   ....[3]....
        /*0068*/ 	.word	0xffffffff


	//   ....[4]....
        /*006c*/ 	.word	0xffffffff


	//----- nvinfo : EIATTR_COOP_GROUP_INSTR_OFFSETS
	.align		4
.L_23:
        /*0070*/ 	.byte	0x04, 0x28
        /*0072*/ 	.short	(.L_25 - .L_24)


	//   ....[0]....
.L_24:
        /*0074*/ 	.word	0x00000150


	//   ....[1]....
        /*0078*/ 	.word	0x00000190


	//   ....[2]....
        /*007c*/ 	.word	0x000001d0


	//   ....[3]....
        /*0080*/ 	.word	0x000001f0


	//   ....[4]....
        /*0084*/ 	.word	0x00000210


	//----- nvinfo : EIATTR_VRC_CTA_INIT_COUNT
	.align		4
.L_25:
        /*0088*/ 	.byte	0x02, 0x4a
	.zero		1
	.zero		1


	//----- nvinfo : EIATTR_EXIT_INSTR_OFFSETS
	.align		4
        /*008c*/ 	.byte	0x04, 0x1c
        /*008e*/ 	.short	(.L_27 - .L_26)


	//   ....[0]....
.L_26:
        /*0090*/ 	.word	0x00000250


	//   ....[1]....
        /*0094*/ 	.word	0x000002c0


	//----- nvinfo : EIATTR_CBANK_PARAM_SIZE
	.align		4
.L_27:
        /*0098*/ 	.byte	0x03, 0x19
        /*009a*/ 	.short	0x001c


	//----- nvinfo : EIATTR_PARAM_CBANK
	.align		4
        /*009c*/ 	.byte	0x04, 0x0a
        /*009e*/ 	.short	(.L_29 - .L_28)
	.align		4
.L_28:
        /*00a0*/ 	.word	index@(.nv.constant0._Z8dot_vec4ILi32EEvPfS0_S0_i)
        /*00a4*/ 	.short	0x0380
        /*00a6*/ 	.short	0x001c


	//----- nvinfo : EIATTR_SW_WAR
	.align		4
.L_29:
        /*00a8*/ 	.byte	0x04, 0x36
        /*00aa*/ 	.short	(.L_31 - .L_30)
.L_30:
        /*00ac*/ 	.word	0x00000008
.L_31:


//--------------------- .nv.info._Z3dotILi128EEvPfS0_S0_i --------------------------
	.section	.nv.info._Z3dotILi128EEvPfS0_S0_i,"",@"SHT_CUDA_INFO"
	.sectionflags	@""
	.align	4


	//----- nvinfo : EIATTR_CUDA_API_VERSION
	.align		4
        /*0000*/ 	.byte	0x04, 0x37
        /*0002*/ 	.short	(.L_33 - .L_32)
.L_32:
        /*0004*/ 	.word	0x00000082


	//----- nvinfo : EIATTR_KPARAM_INFO
	.align		4
.L_33:
        /*0008*/ 	.byte	0x04, 0x17
        /*000a*/ 	.short	(.L_35 - .L_34)
.L_34:
        /*000c*/ 	.word	0x00000000
        /*0010*/ 	.short	0x0003
        /*0012*/ 	.short	0x0018
        /*0014*/ 	.byte	0x00, 0xf0, 0x11, 0x00


	//----- nvinfo : EIATTR_KPARAM_INFO
	.align		4
.L_35:
        /*0018*/ 	.byte	0x04, 0x17
        /*001a*/ 	.short	(.L_37 - .L_36)
.L_36:
        /*001c*/ 	.word	0x00000000
        /*0020*/ 	.short	0x0002
        /*0022*/ 	.short	0x0010
        /*0024*/ 	.byte	0x00, 0xf5, 0x21, 0x00


	//----- nvinfo : EIATTR_KPARAM_INFO
	.align		4
.L_37:
        /*0028*/ 	.byte	0x04, 0x17
        /*002a*/ 	.short	(.L_39 - .L_38)
.L_38:
        /*002c*/ 	.word	0x00000000
        /*0030*/ 	.short	0x0001
        /*0032*/ 	.short	0x0008
        /*0034*/ 	.byte	0x00, 0xf5, 0x21, 0x00


	//----- nvinfo : EIATTR_KPARAM_INFO
	.align		4
.L_39:
        /*0038*/ 	.byte	0x04, 0x17
        /*003a*/ 	.short	(.L_41 - .L_40)
.L_40:
        /*003c*/ 	.word	0x00000000
        /*0040*/ 	.short	0x0000
        /*0042*/ 	.short	0x0000
        /*0044*/ 	.byte	0x00, 0xf5, 0x21, 0x00


	//----- nvinfo : EIATTR_SPARSE_MMA_MASK
	.align		4
.L_41:
        /*0048*/ 	.byte	0x03, 0x50
        /*004a*/ 	.short	0x0000


	//----- nvinfo : EIATTR_MAXREG_COUNT
	.align		4
        /*004c*/ 	.byte	0x03, 0x1b
        /*004e*/ 	.short	0x00ff


	//----- nvinfo : EIATTR_NUM_BARRIERS
	.align		4
        /*0050*/ 	.byte	0x02, 0x4c
        /*0052*/ 	.byte	0x01
	.zero		1


	//----- nvinfo : EIATTR_MERCURY_ISA_VERSION
	.align		4
        /*0054*/ 	.byte	0x03, 0x5f
        /*0056*/ 	.short	0x0101


	//----- nvinfo : EIATTR_COOP_GROUP_MASK_REGIDS
	.align		4
        /*0058*/ 	.byte	0x04, 0x29
        /*005a*/ 	.short	(.L_43 - .L_42)


	//   ....[0]....
.L_42:
        /*005c*/ 	.word	0xffffffff


	//   ....[1]....
        /*0060*/ 	.word	0xffffffff


	//   ....[2]....
        /*0064*/ 	.word	0xffffffff


	//   ....[3]....
        /*0068*/ 	.word	0xffffffff


	//   ....[4]....
        /*006c*/ 	.word	0xffffffff


	//   ....[5]....
        /*0070*/ 	.word	0xffffffff


	//   ....[6]....
        /*0074*/ 	.word	0xffffffff


	//----- nvinfo : EIATTR_COOP_GROUP_INSTR_OFFSETS
	.align		4
.L_43:
        /*0078*/ 	.byte	0x04, 0x28
        /*007a*/ 	.short	(.L_45 - .L_44)


	//   ....[0]....
.L_44:
        /*007c*/ 	.word	0x00000100


	//   ....[1]....
        /*0080*/ 	.word	0x00000170


	//   ....[2]....
        /*0084*/ 	.word	0x000001c0


	//   ....[3]....
        /*0088*/ 	.word	0x000001e0


	//   ....[4]....
        /*008c*/ 	.word	0x00000200


	//   ....[5]....
        /*0090*/ 	.word	0x00000280


	//   ....[6]....
        /*0094*/ 	.word	0x000002a0


	//----- nvinfo : EIATTR_VRC_CTA_INIT_COUNT
	.align		4
.L_45:
        /*0098*/ 	.byte	0x02, 0x4a
	.zero		1
	.zero		1


	//----- nvinfo : EIATTR_EXIT_INSTR_OFFSETS
	.align		4
        /*009c*/ 	.byte	0x04, 0x1c
        /*009e*/ 	.short	(.L_47 - .L_46)


	//   ....[0]....
.L_46:
        /*00a0*/ 	.word	0x000002b0


	//   ....[1]....
        /*00a4*/ 	.word	0x000002f0


	//----- nvinfo : EIATTR_CBANK_PARAM_SIZE
	.align		4
.L_47:
        /*00a8*/ 	.byte	0x03, 0x19
        /*00aa*/ 	.short	0x001c


	//----- nvinfo : EIATTR_PARAM_CBANK
	.align		4
        /*00ac*/ 	.byte	0x04, 0x0a
        /*00ae*/ 	.short	(.L_49 - .L_48)
	.align		4
.L_48:
        /*00b0*/ 	.word	index@(.nv.constant0._Z3dotILi128EEvPfS0_S0_i)
        /*00b4*/ 	.short	0x0380
        /*00b6*/ 	.short	0x001c


	//----- nvinfo : EIATTR_SW_WAR
	.align		4
.L_49:
        /*00b8*/ 	.byte	0x04, 0x36
        /*00ba*/ 	.short	(.L_51 - .L_50)
.L_50:
        /*00bc*/ 	.word	0x00000008
.L_51:


//--------------------- .nv.callgraph             --------------------------
	.section	.nv.callgraph,"",@"SHT_CUDA_CALLGRAPH"
	.align	4
	.sectionentsize	8
	.align		4
        /*0000*/ 	.word	0x00000000
	.align		4
        /*0004*/ 	.word	0xffffffff
	.align		4
        /*0008*/ 	.word	0x00000000
	.align		4
        /*000c*/ 	.word	0xfffffffe
	.align		4
        /*0010*/ 	.word	0x00000000
	.align		4
        /*0014*/ 	.word	0xfffffffd
	.align		4
        /*0018*/ 	.word	0x00000000
	.align		4
        /*001c*/ 	.word	0xfffffffc


//--------------------- .text._Z8dot_vec4ILi32EEvPfS0_S0_i --------------------------
	.section	.text._Z8dot_vec4ILi32EEvPfS0_S0_i,"ax",@progbits
	.align	128
        .global         _Z8dot_vec4ILi32EEvPfS0_S0_i
        .type           _Z8dot_vec4ILi32EEvPfS0_S0_i,@function
        .size           _Z8dot_vec4ILi32EEvPfS0_S0_i,(.L_x_2 - _Z8dot_vec4ILi32EEvPfS0_S0_i)
        .other          _Z8dot_vec4ILi32EEvPfS0_S0_i,@"STO_CUDA_ENTRY STV_DEFAULT"
_Z8dot_vec4ILi32EEvPfS0_S0_i:
.text._Z8dot_vec4ILi32EEvPfS0_S0_i:
[----:B------:R-:W-:Y:S01]  /*0000*/  LDC R1, c[0x0][0x37c] ;  /* 0x0000df00ff017b82 */ /* 0x000fe20000000800 */
[----:B------:R-:W0:Y:S01]  /*0010*/  S2R R0, SR_TID.X ;  /* 0x0000000000007919 */ /* 0x000e220000002100 */
[----:B------:R-:W1:Y:S06]  /*0020*/  LDCU UR4, c[0x0][0x398] ;  /* 0x00007300ff0477ac */ /* 0x000e6c0008000800 */
[----:B------:R-:W2:Y:S01]  /*0030*/  LDC.64 R4, c[0x0][0x380] ;  /* 0x0000e000ff047b82 */ /* 0x000ea20000000a00 */
[----:B------:R-:W0:Y:S01]  /*0040*/  S2R R3, SR_CTAID.X ;  /* 0x0000000000037919 */ /* 0x000e220000002500 */
[----:B------:R-:W3:Y:S06]  /*0050*/  LDCU.64 UR6, c[0x0][0x358] ;  /* 0x00006b00ff0677ac */ /* 0x000eec0008000a00 */
[----:B------:R-:W4:Y:S01]  /*0060*/  LDC.64 R8, c[0x0][0x388] ;  /* 0x0000e200ff087b82 */ /* 0x000f220000000a00 */
[----:B0-----:R-:W-:-:S04]  /*0070*/  LEA R3, R3, R0, 0x5 ;  /* 0x0000000003037211 */ /* 0x001fc800078e28ff */
[----:B------:R-:W-:-:S04]  /*0080*/  SHF.L.U32 R3, R3, 0x2, RZ ;  /* 0x0000000203037819 */ /* 0x000fc800000006ff */
[C---:B-1----:R-:W-:Y:S01]  /*0090*/  ISETP.GE.AND P0, PT, R3.reuse, UR4, PT ;  /* 0x0000000403007c0c */ /* 0x042fe2000bf06270 */
[----:B--2---:R-:W-:-:S04]  /*00a0*/  IMAD.WIDE R4, R3, 0x4, R4 ;  /* 0x0000000403047825 */ /* 0x004fc800078e0204 */
[----:B----4-:R-:W-:-:S08]  /*00b0*/  IMAD.WIDE R8, R3, 0x4, R8 ;  /* 0x0000000403087825 */ /* 0x010fd000078e0208 */
[----:B---3--:R-:W2:Y:S04]  /*00c0*/  @!P0 LDG.E.128 R4, desc[UR6][R4.64] ;  /* 0x0000000604048981 */ /* 0x008ea8000c1e1d00 */
[----:B------:R-:W2:Y:S01]  /*00d0*/  @!P0 LDG.E.128 R8, desc[UR6][R8.64] ;  /* 0x0000000608088981 */ /* 0x000ea2000c1e1d00 */
[----:B------:R-:W-:Y:S01]  /*00e0*/  ISETP.NE.AND P1, PT, R0, RZ, PT ;  /* 0x000000ff0000720c */ /* 0x000fe20003f25270 */
[----:B--2---:R-:W-:-:S04]  /*00f0*/  @!P0 FMUL R2, R8, R4 ;  /* 0x0000000408028220 */ /* 0x004fc80000400000 */
[----:B------:R-:W-:Y:S01]  /*0100*/  @!P0 FFMA R3, R9, R5, R2 ;  /* 0x0000000509038223 */ /* 0x000fe20000000002 */
[----:B------:R-:W-:-:S03]  /*0110*/  HFMA2 R2, -RZ, RZ, 0, 0 ;  /* 0x00000000ff027431 */ /* 0x000fc600000001ff */
[----:B------:R-:W-:-:S04]  /*0120*/  @!P0 FFMA R6, R10, R6, R3 ;  /* 0x000000060a068223 */ /* 0x000fc80000000003 */
[----:B------:R-:W-:Y:S01]  /*0130*/  @!P0 FFMA R2, R11, R7, R6 ;  /* 0x000000070b028223 */ /* 0x000fe20000000006 */
[----:B------:R-:W-:-:S04]  /*0140*/  LOP3.LUT P0, RZ, R0, 0x1f, RZ, 0xc0, !PT ;  /* 0x0000001f00ff7812 */ /* 0x000fc8000780c0ff */
[----:B------:R-:W0:Y:S09]  /*0150*/  SHFL.BFLY PT, R3, R2, 0x10, 0x1f ;  /* 0x0e001f0002037f89 */ /* 0x000e3200000e0000 */
[----:B------:R-:W1:Y:S01]  /*0160*/  @!P0 S2R R9, SR_CgaCtaId ;  /* 0x0000000000098919 */ /* 0x000e620000008800 */
[----:B0-----:R-:W-:Y:S01]  /*0170*/  FADD R3, R3, R2 ;  /* 0x0000000203037221 */ /* 0x001fe20000000000 */
[----:B------:R-:W-:-:S04]  /*0180*/  @!P0 MOV R2, 0x400 ;  /* 0x0000040000028802 */ /* 0x000fc80000000f00 */
[----:B------:R-:W0:Y:S01]  /*0190*/  SHFL.BFLY PT, R6, R3, 0x8, 0x1f ;  /* 0x0d001f0003067f89 */ /* 0x000e2200000e0000 */
[----:B-1----:R-:W-:-:S04]  /*01a0*/  @!P0 LEA R9, R9, R2, 0x18 ;  /* 0x0000000209098211 */ /* 0x002fc800078ec0ff */
[----:B------:R-:W-:Y:S01]  /*01b0*/  @!P0 LEA.HI R9, R0, R9, RZ, 0x1d ;  /* 0x0000000900098211 */ /* 0x000fe200078fe8ff */
[----:B0-----:R-:W-:-:S05]  /*01c0*/  FADD R6, R3, R6 ;  /* 0x0000000603067221 */ /* 0x001fca0000000000 */
[----:B------:R-:W0:Y:S02]  /*01d0*/  SHFL.BFLY PT, R5, R6, 0x4, 0x1f ;  /* 0x0c801f0006057f89 */ /* 0x000e2400000e0000 */
[----:B0-----:R-:W-:-:S05]  /*01e0*/  FADD R5, R6, R5 ;  /* 0x0000000506057221 */ /* 0x001fca0000000000 */
[----:B------:R-:W0:Y:S02]  /*01f0*/  SHFL.BFLY PT, R4, R5, 0x2, 0x1f ;  /* 0x0c401f0005047f89 */ /* 0x000e2400000e0000 */
[----:B0-----:R-:W-:-:S05]  /*0200*/  FADD R4, R5, R4 ;  /* 0x0000000405047221 */ /* 0x001fca0000000000 */
[----:B------:R-:W0:Y:S02]  /*0210*/  SHFL.BFLY PT, R7, R4, 0x1, 0x1f ;  /* 0x0c201f0004077f89 */ /* 0x000e2400000e0000 */
[----:B0-----:R-:W-:-:S05]  /*0220*/  FADD R0, R4, R7 ;  /* 0x0000000704007221 */ /* 0x001fca0000000000 */
[----:B------:R0:W-:Y:S01]  /*0230*/  @!P0 STS [R9], R0 ;  /* 0x0000000009008388 */ /* 0x0001e20000000800 */
[----:B------:R-:W-:Y:S06]  /*0240*/  BAR.SYNC.DEFER_BLOCKING 0x0 ;  /* 0x0000000000007b1d */ /* 0x000fec0000010000 */
[----:B------:R-:W-:Y:S05]  /*0250*/  @P1 EXIT ;  /* 0x000000000000194d */ /* 0x000fea0003800000 */
[----:B------:R-:W1:Y:S01]  /*0260*/  S2UR UR5, SR_CgaCtaId ;  /* 0x00000000000579c3 */ /* 0x000e620000008800 */
[----:B------:R-:W-:-:S07]  /*0270*/  UMOV UR4, 0x400 ;  /* 0x0000040000047882 */ /* 0x000fce0000000000 */
[----:B------:R-:W2:Y:S01]  /*0280*/  LDC.64 R2, c[0x0][0x390] ;  /* 0x0000e400ff027b82 */ /* 0x000ea20000000a00 */
[----:B-1----:R-:W-:-:S09]  /*0290*/  ULEA UR4, UR5, UR4, 0x18 ;  /* 0x0000000405047291 */ /* 0x002fd2000f8ec0ff */
[----:B------:R-:W2:Y:S04]  /*02a0*/  LDS R5, [UR4] ;  /* 0x00000004ff057984 */ /* 0x000ea80008000800 */
[----:B--2---:R-:W-:Y:S01]  /*02b0*/  REDG.E.ADD.F32.FTZ.RN.STRONG.GPU desc[UR6][R2.64], R5 ;  /* 0x00000005020079a6 */ /* 0x004fe2000c12f306 */
[----:B------:R-:W-:Y:S05]  /*02c0*/  EXIT ;  /* 0x000000000000794d */ /* 0x000fea0003800000 */
.L_x_0:
[----:B------:R-:W-:-:S00]  /*02d0*/  BRA `(.L_x_0) ;  /* 0xfffffffc00fc7947 */ /* 0x000fc0000383ffff */
[----:B------:R-:W-:-:S00]  /*02e0*/  NOP ;  /* 0x0000000000007918 */ /* 0x000fc00000000000 */
        /* <DEDUP_REMOVED lines=9> */
.L_x_2:


//--------------------- .text._Z3dotILi128EEvPfS0_S0_i --------------------------
	.section	.text._Z3dotILi128EEvPfS0_S0_i,"ax",@progbits
	.align	128
        .global         _Z3dotILi128EEvPfS0_S0_i
        .type           _Z3dotILi128EEvPfS0_S0_i,@function
        .size           _Z3dotILi128EEvPfS0_S0_i,(.L_x_3 - _Z3dotILi128EEvPfS0_S0_i)
        .other          _Z3dotILi128EEvPfS0_S0_i,@"STO_CUDA_ENTRY STV_DEFAULT"
_Z3dotILi128EEvPfS0_S0_i:
.text._Z3dotILi128EEvPfS0_S0_i:
        /* <DEDUP_REMOVED lines=8> */
[----:B-1----:R-:W-:-:S13]  /*0080*/  ISETP.GE.AND P0, PT, R7, UR6, PT ;  /* 0x0000000607007c0c */ /* 0x002fda000bf06270 */
[----:B--2---:R-:W-:-:S04]  /*0090*/  @!P0 IMAD.WIDE R2, R7, 0x4, R2 ;  /* 0x0000000407028825 */ /* 0x004fc800078e0202 */
[----:B----4-:R-:W-:Y:S02]  /*00a0*/  @!P0 IMAD.WIDE R4, R7, 0x4, R4 ;  /* 0x0000000407048825 */ /* 0x010fe400078e0204 */
[----:B---3--:R-:W2:Y:S04]  /*00b0*/  @!P0 LDG.E R2, desc[UR4][R2.64] ;  /* 0x0000000402028981 */ /* 0x008ea8000c1e1900 */
[----:B------:R-:W2:Y:S01]  /*00c0*/  @!P0 LDG.E R5, desc[UR4][R4.64] ;  /* 0x0000000404058981 */ /* 0x000ea2000c1e1900 */
[----:B------:R-:W-:Y:S02]  /*00d0*/  HFMA2 R6, -RZ, RZ, 0, 0 ;  /* 0x00000000ff067431 */ /* 0x000fe400000001ff */
[----:B--2---:R-:W-:Y:S01]  /*00e0*/  @!P0 FMUL R6, R2, R5 ;  /* 0x0000000502068220 */ /* 0x004fe20000400000 */
[----:B------:R-:W-:-:S04]  /*00f0*/  LOP3.LUT P0, R2, R0, 0x1f, RZ, 0xc0, !PT ;  /* 0x0000001f00027812 */ /* 0x000fc8000780c0ff */
[----:B------:R-:W0:Y:S01]  /*0100*/  SHFL.BFLY PT, R7, R6, 0x10, 0x1f ;  /* 0x0e001f0006077f89 */ /* 0x000e2200000e0000 */
[----:B------:R-:W-:-:S08]  /*0110*/  ISETP.GT.U32.AND P1, PT, R2, 0x3, PT ;  /* 0x000000030200780c */ /* 0x000fd00003f24070 */
[----:B------:R-:W1:Y:S01]  /*0120*/  @!P0 S2R R5, SR_CgaCtaId ;  /* 0x0000000000058919 */ /* 0x000e620000008800 */
[----:B------:R-:W-:-:S04]  /*0130*/  @!P0 MOV R4, 0x400 ;  /* 0x0000040000048802 */ /* 0x000fc80000000f00 */
[----:B------:R-:W2:Y:S01]  /*0140*/  @!P1 S2R R11, SR_CgaCtaId ;  /* 0x00000000000b9919 */ /* 0x000ea20000008800 */
[----:B0-----:R-:W-:Y:S01]  /*0150*/  FADD R7, R7, R6 ;  /* 0x0000000607077221 */ /* 0x001fe20000000000 */
[----:B------:R-:W-:-:S04]  /*0160*/  @!P1 MOV R6, 0x400 ;  /* 0x0000040000069802 */ /* 0x000fc80000000f00 */
[----:B------:R-:W0:Y:S01]  /*0170*/  SHFL.BFLY PT, R8, R7, 0x8, 0x1f ;  /* 0x0d001f0007087f89 */ /* 0x000e2200000e0000 */
[----:B-1----:R-:W-:-:S04]  /*0180*/  @!P0 LEA R5, R5, R4, 0x18 ;  /* 0x0000000405058211 */ /* 0x002fc800078ec0ff */
[----:B------:R-:W-:Y:S02]  /*0190*/  @!P0 LEA.HI R5, R0, R5, RZ, 0x1d ;  /* 0x0000000500058211 */ /* 0x000fe400078fe8ff */
[----:B--2---:R-:W-:Y:S01]  /*01a0*/  @!P1 LEA R11, R11, R6, 0x18 ;  /* 0x000000060b0b9211 */ /* 0x004fe200078ec0ff */
[----:B0-----:R-:W-:-:S05]  /*01b0*/  FADD R8, R7, R8 ;  /* 0x0000000807087221 */ /* 0x001fca0000000000 */
[----:B------:R-:W0:Y:S02]  /*01c0*/  SHFL.BFLY PT, R9, R8, 0x4, 0x1f ;  /* 0x0c801f0008097f89 */ /* 0x000e2400000e0000 */
[----:B0-----:R-:W-:-:S05]  /*01d0*/  FADD R9, R8, R9 ;  /* 0x0000000908097221 */ /* 0x001fca0000000000 */
[----:B------:R-:W0:Y:S02]  /*01e0*/  SHFL.BFLY PT, R10, R9, 0x2, 0x1f ;  /* 0x0c401f00090a7f89 */ /* 0x000e2400000e0000 */
[----:B0-----:R-:W-:-:S05]  /*01f0*/  FADD R10, R9, R10 ;  /* 0x0000000a090a7221 */ /* 0x001fca0000000000 */
[----:B------:R-:W0:Y:S02]  /*0200*/  SHFL.BFLY PT, R3, R10, 0x1, 0x1f ;  /* 0x0c201f000a037f89 */ /* 0x000e2400000e0000 */
[----:B0-----:R-:W-:Y:S01]  /*0210*/  FADD R4, R10, R3 ;  /* 0x000000030a047221 */ /* 0x001fe20000000000 */
[----:B------:R-:W-:Y:S02]  /*0220*/  @!P1 LEA R3, R2, R11, 0x2 ;  /* 0x0000000b02039211 */ /* 0x000fe400078e10ff */
[----:B------:R-:W-:Y:S02]  /*0230*/  MOV R2, RZ ;  /* 0x000000ff00027202 */ /* 0x000fe40000000f00 */
[----:B------:R-:W-:Y:S01]  /*0240*/  @!P0 STS [R5], R4 ;  /* 0x0000000405008388 */ /* 0x000fe20000000800 */
[----:B------:R-:W-:Y:S01]  /*0250*/  BAR.SYNC.DEFER_BLOCKING 0x0 ;  /* 0x0000000000007b1d */ /* 0x000fe20000010000 */
[----:B------:R-:W-:-:S05]  /*0260*/  ISETP.NE.AND P0, PT, R0, RZ, PT ;  /* 0x000000ff0000720c */ /* 0x000fca0003f05270 */
[----:B------:R-:W0:Y:S04]  /*0270*/  @!P1 LDS R2, [R3] ;  /* 0x0000000003029984 */ /* 0x000e280000000800 */
[----:B0-----:R-:W0:Y:S02]  /*0280*/  SHFL.BFLY PT, R7, R2, 0x2, 0x1f ;  /* 0x0c401f0002077f89 */ /* 0x001e2400000e0000 */
[----:B0-----:R-:W-:-:S05]  /*0290*/  FADD R7, R7, R2 ;  /* 0x0000000207077221 */ /* 0x001fca0000000000 */
[----:B------:R0:W1:Y:S01]  /*02a0*/  SHFL.BFLY PT, R0, R7, 0x1, 0x1f ;  /* 0x0c201f0007007f89 */ /* 0x00006200000e0000 */
[----:B------:R-:W-:Y:S05]  /*02b0*/  @P0 EXIT ;  /* 0x000000000000094d */ /* 0x000fea0003800000 */
[----:B------:R-:W2:Y:S01]  /*02c0*/  LDC.64 R2, c[0x0][0x390] ;  /* 0x0000e400ff027b82 */ /* 0x000ea20000000a00 */
[----:B01----:R-:W-:-:S05]  /*02d0*/  FADD R7, R7, R0 ;  /* 0x0000000007077221 */ /* 0x003fca0000000000 */
[----:B--2---:R-:W-:Y:S01]  /*02e0*/  REDG.E.ADD.F32.FTZ.RN.STRONG.GPU desc[UR4][R2.64], R7 ;  /* 0x00000007020079a6 */ /* 0x004fe2000c12f304 */
[----:B------:R-:W-:Y:S05]  /*02f0*/  EXIT ;  /* 0x000000000000794d */ /* 0x000fea0003800000 */
.L_x_1:
        /* <DEDUP_REMOVED lines=16> */
.L_x_3:


//--------------------- .nv.shared._Z8dot_vec4ILi32EEvPfS0_S0_i --------------------------
	.section	.nv.shared._Z8dot_vec4ILi32EEvPfS0_S0_i,"aw",@nobits
	.sectionflags	@""
	.align	4
.nv.shared._Z8dot_vec4ILi32EEvPfS0_S0_i:
	.zero		1028


//--------------------- .nv.shared.reserved.0     --------------------------
	.section	.nv.shared.reserved.0,"aw",@nobits
	.weak		__nv_reservedSMEM_offset_0_alias
	.size		__nv_reservedSMEM_offset_0_alias, 0, 64
	.other		__nv_reservedSMEM_offset_0_alias,@"STO_CUDA_RESERVED_SHARED STV_DEFAULT"
__nv_reservedSMEM_offset_0_alias:
	.zero		0
	.zero		64


//--------------------- .nv.shared._Z3dotILi128EEvPfS0_S0_i --------------------------
	.section	.nv.shared._Z3dotILi128EEvPfS0_S0_i,"aw",@nobits
	.sectionflags	@""
	.align	4
.nv.shared._Z3dotILi128EEvPfS0_S0_i:
	.zero		1040


//--------------------- .nv.constant0._Z8dot_vec4ILi32EEvPfS0_S0_i --------------------------
	.section	.nv.constant0._Z8dot_vec4ILi32EEvPfS0_S0_i,"a",@progbits
	.sectionflags	@""
	.align	4
.nv.constant0._Z8dot_vec4ILi32EEvPfS0_S0_i:
	.zero		924


//--------------------- .nv.constant0._Z3dotILi128EEvPfS0_S0_i --------------------------
	.section	.nv.constant0._Z3dotILi128EEvPfS0_S0_i,"a",@progbits
	.sectionflags	@""
	.align	4
.nv.constant0._Z3dotILi128EEvPfS0_S0_i:
	.zero		924


//--------------------- SYMBOLS --------------------------

	.type		.nv.reservedSmem.offset0,@object
	.size		.nv.reservedSmem.offset0,0x4
	.type		.nv.reservedSmem.cap,@object
	.size		.nv.reservedSmem.cap,0x4
